//
// Generated by NVIDIA NVVM Compiler
//
// Compiler Build ID: CL-36424714
// Cuda compilation tools, release 13.0, V13.0.88
// Based on NVVM 20.0.0
//

.version 9.0
.target sm_100
.address_size 64

	// .globl	_Z7mat_mulPfS_S_i
.extern .func  (.param .b32 func_retval0) vprintf
(
	.param .b64 vprintf_param_0,
	.param .b64 vprintf_param_1
)
;
// _ZZ7mat_mulPfS_S_iE2s1 has been demoted
.global .align 1 .b8 $str[4] = {37, 102, 10};

.visible .entry _Z7mat_mulPfS_S_i(
	.param .u64 .ptr .align 1 _Z7mat_mulPfS_S_i_param_0,
	.param .u64 .ptr .align 1 _Z7mat_mulPfS_S_i_param_1,
	.param .u64 .ptr .align 1 _Z7mat_mulPfS_S_i_param_2,
	.param .u32 _Z7mat_mulPfS_S_i_param_3
)
{
	.local .align 8 .b8 	__local_depot0[8];
	.reg .b64 	%SP;
	.reg .b64 	%SPL;
	.reg .pred 	%p<2>;
	.reg .b32 	%r<13>;
	.reg .b32 	%f<15>;
	.reg .b64 	%rd<14>;
	.reg .b64 	%fd<3>;
	// demoted variable
	.shared .align 4 .b8 _ZZ7mat_mulPfS_S_iE2s1[256];
	mov.u64 	%SPL, __local_depot0;
	cvta.local.u64 	%SP, %SPL;
	ld.param.u64 	%rd1, [_Z7mat_mulPfS_S_i_param_0];
	ld.param.u64 	%rd2, [_Z7mat_mulPfS_S_i_param_1];
	ld.param.u64 	%rd3, [_Z7mat_mulPfS_S_i_param_2];
	mov.u32 	%r3, %ntid.x;
	mov.u32 	%r4, %ctaid.x;
	mov.u32 	%r1, %tid.x;
	mad.lo.s32 	%r2, %r3, %r4, %r1;
	and.b32  	%r5, %r2, 1;
	setp.eq.b32 	%p1, %r5, 1;
	@%p1 bra 	$L__BB0_2;
	add.u64 	%rd4, %SP, 0;
	add.u64 	%rd5, %SPL, 0;
	cvta.to.global.u64 	%rd6, %rd1;
	cvta.to.global.u64 	%rd7, %rd2;
	cvta.to.global.u64 	%rd8, %rd3;
	ld.global.f32 	%f1, [%rd6];
	mul.wide.s32 	%rd9, %r2, 4;
	add.s64 	%rd10, %rd7, %rd9;
	ld.global.f32 	%f2, [%rd10];
	ld.global.f32 	%f3, [%rd6+4];
	ld.global.f32 	%f4, [%rd10+4];
	mul.f32 	%f5, %f3, %f4;
	fma.rn.f32 	%f6, %f1, %f2, %f5;
	shl.b32 	%r6, %r1, 3;
	mov.u32 	%r7, _ZZ7mat_mulPfS_S_iE2s1;
	add.s32 	%r8, %r7, %r6;
	st.shared.f32 	[%r8], %f6;
	ld.global.f32 	%f7, [%rd6+8];
	ld.global.f32 	%f8, [%rd6+12];
	mul.f32 	%f9, %f8, %f4;
	fma.rn.f32 	%f10, %f7, %f2, %f9;
	st.shared.f32 	[%r8+4], %f10;
	bar.sync 	0;
	ld.global.f32 	%f11, [%rd10];
	cvt.f64.f32 	%fd1, %f11;
	st.local.f64 	[%rd5], %fd1;
	mov.u64 	%rd11, $str;
	cvta.global.u64 	%rd12, %rd11;
	{ // callseq 0, 0
	.param .b64 param0;
	st.param.b64 	[param0], %rd12;
	.param .b64 param1;
	st.param.b64 	[param1], %rd4;
	.param .b32 retval0;
	call.uni (retval0), 
	vprintf, 
	(
	param0, 
	param1
	);
	ld.param.b32 	%r9, [retval0];
	} // callseq 0
	ld.global.f32 	%f12, [%rd10+4];
	cvt.f64.f32 	%fd2, %f12;
	st.local.f64 	[%rd5], %fd2;
	{ // callseq 1, 0
	.param .b64 param0;
	st.param.b64 	[param0], %rd12;
	.param .b64 param1;
	st.param.b64 	[param1], %rd4;
	.param .b32 retval0;
	call.uni (retval0), 
	vprintf, 
	(
	param0, 
	param1
	);
	ld.param.b32 	%r11, [retval0];
	} // callseq 1
	ld.shared.f32 	%f13, [%r8];
	add.s64 	%rd13, %rd8, %rd9;
	st.global.f32 	[%rd13], %f13;
	ld.shared.f32 	%f14, [%r8+4];
	st.global.f32 	[%rd13+4], %f14;
$L__BB0_2:
	ret;

}


// ===== COMPILED SASS (sm_100) =====

	.target	sm_100

	.elftype	@"ET_EXEC"


//--------------------- .note.nv.tkinfo           --------------------------
	.section	.note.nv.tkinfo,"",@"SHT_NOTE"
	.sectionflags	@"SHF_NOTE_NV_TKINFO"
	.tkinfo
        /*0018*/ 	.word	0x00000002
        /*0030*/ 	.string	""
        /*0030*/ 	.string	"ptxas"
        /*0030*/ 	.string	"Cuda compilation tools, release 13.0, V13.0.88"
        /*0030*/ 	.string	"Build cuda_13.0.r13.0/compiler.36424714_0"
        /*0030*/ 	.string	"-arch sm_100 -m 64 "



//--------------------- .note.nv.cuinfo           --------------------------
	.section	.note.nv.cuinfo,"",@"SHT_NOTE"
	.sectionflags	@"SHF_NOTE_NV_CUINFO"
        /*0018*/ 	.short	0x0002
        /*001a*/ 	.short	0x0064
        /*001c*/ 	.short	0x0082
	.zero		2


//--------------------- .nv.info                  --------------------------
	.section	.nv.info,"",@"SHT_CUDA_INFO"
	.align	4


	//----- nvinfo : EIATTR_REGCOUNT
	.align		4
        /*0000*/ 	.byte	0x04, 0x2f
        /*0002*/ 	.short	(.L_2 - .L_1)
	.align		4
.L_1:
        /*0004*/ 	.word	index@(_Z7mat_mulPfS_S_i)
        /*0008*/ 	.word	0x0000001a


	//----- nvinfo : EIATTR_FRAME_SIZE
	.align		4
.L_2:
        /*000c*/ 	.byte	0x04, 0x11
        /*000e*/ 	.short	(.L_4 - .L_3)
	.align		4
.L_3:
        /*0010*/ 	.word	index@(_Z7mat_mulPfS_S_i)
        /*0014*/ 	.word	0x00000008


	//----- nvinfo : EIATTR_MIN_STACK_SIZE
	.align		4
.L_4:
        /*0018*/ 	.byte	0x04, 0x12
        /*001a*/ 	.short	(.L_6 - .L_5)
	.align		4
.L_5:
        /*001c*/ 	.word	index@(_Z7mat_mulPfS_S_i)
        /*0020*/ 	.word	0x00000008
.L_6:


//--------------------- .nv.compat                --------------------------
	.section	.nv.compat,"",@"SHT_CUDA_COMPAT_INFO"
	.align	4
        /*0000*/ 	.byte	0x02, 0x09, 0x00, 0x00, 0x02, 0x02, 0x01, 0x00, 0x02, 0x05, 0x05, 0x00, 0x03, 0x07, 0x01, 0x01
        /*0010*/ 	.byte	0x02, 0x03, 0x00, 0x00, 0x02, 0x06, 0x01, 0x00, 0x04, 0x0b, 0x08, 0x00, 0x09, 0x00, 0x00, 0x00
        /*0020*/ 	.byte	0x00, 0x00, 0x00, 0x00


//--------------------- .nv.info._Z7mat_mulPfS_S_i --------------------------
	.section	.nv.info._Z7mat_mulPfS_S_i,"",@"SHT_CUDA_INFO"
	.sectionflags	@""
	.align	4


	//----- nvinfo : EIATTR_CUDA_API_VERSION
	.align		4
        /*0000*/ 	.byte	0x04, 0x37
        /*0002*/ 	.short	(.L_8 - .L_7)
.L_7:
        /*0004*/ 	.word	0x00000082


	//----- nvinfo : EIATTR_KPARAM_INFO
	.align		4
.L_8:
        /*0008*/ 	.byte	0x04, 0x17
        /*000a*/ 	.short	(.L_10 - .L_9)
.L_9:
        /*000c*/ 	.word	0x00000000
        /*0010*/ 	.short	0x0003
        /*0012*/ 	.short	0x0018
        /*0014*/ 	.byte	0x00, 0xf0, 0x11, 0x00


	//----- nvinfo : EIATTR_KPARAM_INFO
	.align		4
.L_10:
        /*0018*/ 	.byte	0x04, 0x17
        /*001a*/ 	.short	(.L_12 - .L_11)
.L_11:
        /*001c*/ 	.word	0x00000000
        /*0020*/ 	.short	0x0002
        /*0022*/ 	.short	0x0010
        /*0024*/ 	.byte	0x00, 0xf5, 0x21, 0x00


	//----- nvinfo : EIATTR_KPARAM_INFO
	.align		4
.L_12:
        /*0028*/ 	.byte	0x04, 0x17
        /*002a*/ 	.short	(.L_14 - .L_13)
.L_13:
        /*002c*/ 	.word	0x00000000
        /*0030*/ 	.short	0x0001
        /*0032*/ 	.short	0x0008
        /*0034*/ 	.byte	0x00, 0xf5, 0x21, 0x00


	//----- nvinfo : EIATTR_KPARAM_INFO
	.align		4
.L_14:
        /*0038*/ 	.byte	0x04, 0x17
        /*003a*/ 	.short	(.L_16 - .L_15)
.L_15:
        /*003c*/ 	.word	0x00000000
        /*0040*/ 	.short	0x0000
        /*0042*/ 	.short	0x0000
        /*0044*/ 	.byte	0x00, 0xf5, 0x21, 0x00


	//----- nvinfo : EIATTR_SPARSE_MMA_MASK
	.align		4
.L_16:
        /*0048*/ 	.byte	0x03, 0x50
        /*004a*/ 	.short	0x0000


	//----- nvinfo : EIATTR_MAXREG_COUNT
	.align		4
        /*004c*/ 	.byte	0x03, 0x1b
        /*004e*/ 	.short	0x00ff


	//----- nvinfo : EIATTR_NUM_BARRIERS
	.align		4
        /*0050*/ 	.byte	0x02, 0x4c
        /*0052*/ 	.byte	0x01
	.zero		1


	//----- nvinfo : EIATTR_EXTERNS
	.align		4
        /*0054*/ 	.byte	0x04, 0x0f
        /*0056*/ 	.short	(.L_18 - .L_17)


	//   ....[0]....
	.align		4
.L_17:
        /*0058*/ 	.word	index@(vprintf)


	//----- nvinfo : EIATTR_MERCURY_ISA_VERSION
	.align		4
.L_18:
        /*005c*/ 	.byte	0x03, 0x5f
        /*005e*/ 	.short	0x0101


	//----- nvinfo : EIATTR_VRC_CTA_INIT_COUNT
	.align		4
        /*0060*/ 	.byte	0x02, 0x4a
	.zero		1
	.zero		1


	//----- nvinfo : EIATTR_SYSCALL_OFFSETS
	.align		4
        /*0064*/ 	.byte	0x04, 0x46
        /*0066*/ 	.short	(.L_20 - .L_19)


	//   ....[0]....
.L_19:
        /*0068*/ 	.word	0x000002c0


	//   ....[1]....
        /*006c*/ 	.word	0x00000370


	//----- nvinfo : EIATTR_EXIT_INSTR_OFFSETS
	.align		4
.L_20:
        /*0070*/ 	.byte	0x04, 0x1c
        /*0072*/ 	.short	(.L_22 - .L_21)


	//   ....[0]....
.L_21:
        /*0074*/ 	.word	0x000000c0


	//   ....[1]....
        /*0078*/ 	.word	0x000003d0


	//----- nvinfo : EIATTR_CRS_STACK_SIZE
	.align		4
.L_22:
        /*007c*/ 	.byte	0x04, 0x1e
        /*007e*/ 	.short	(.L_24 - .L_23)
.L_23:
        /*0080*/ 	.word	0x00000000


	//----- nvinfo : EIATTR_CBANK_PARAM_SIZE
	.align		4
.L_24:
        /*0084*/ 	.byte	0x03, 0x19
        /*0086*/ 	.short	0x001c


	//----- nvinfo : EIATTR_PARAM_CBANK
	.align		4
        /*0088*/ 	.byte	0x04, 0x0a
        /*008a*/ 	.short	(.L_26 - .L_25)
	.align		4
.L_25:
        /*008c*/ 	.word	index@(.nv.constant0._Z7mat_mulPfS_S_i)
        /*0090*/ 	.short	0x0380
        /*0092*/ 	.short	0x001c


	//----- nvinfo : EIATTR_SW_WAR
	.align		4
.L_26:
        /*0094*/ 	.byte	0x04, 0x36
        /*0096*/ 	.short	(.L_28 - .L_27)
.L_27:
        /*0098*/ 	.word	0x00000008
.L_28:


//--------------------- .nv.callgraph             --------------------------
	.section	.nv.callgraph,"",@"SHT_CUDA_CALLGRAPH"
	.align	4
	.sectionentsize	8
	.align		4
        /*0000*/ 	.word	0x00000000
	.align		4
        /*0004*/ 	.word	0xffffffff
	.align		4
        /*0008*/ 	.word	index@(_Z7mat_mulPfS_S_i)
	.align		4
        /*000c*/ 	.word	index@(vprintf)
	.align		4
        /*0010*/ 	.word	0x00000000
	.align		4
        /*0014*/ 	.word	0xfffffffe
	.align		4
        /*0018*/ 	.word	0x00000000
	.align		4
        /*001c*/ 	.word	0xfffffffd
	.align		4
        /*0020*/ 	.word	0x00000000
	.align		4
        /*0024*/ 	.word	0xfffffffc


//--------------------- .nv.constant4             --------------------------
	.section	.nv.constant4,"a",@progbits
	.align	8
	.align		8
.nv.constant4:
        /*0000*/ 	.dword	vprintf
	.align		8
        /*0008*/ 	.dword	$str


//--------------------- .text._Z7mat_mulPfS_S_i   --------------------------
	.section	.text._Z7mat_mulPfS_S_i,"ax",@progbits
	.align	128
        .global         _Z7mat_mulPfS_S_i
        .type           _Z7mat_mulPfS_S_i,@function
        .size           _Z7mat_mulPfS_S_i,(.L_x_3 - _Z7mat_mulPfS_S_i)
        .other          _Z7mat_mulPfS_S_i,@"STO_CUDA_ENTRY STV_DEFAULT"
_Z7mat_mulPfS_S_i:
.text._Z7mat_mulPfS_S_i:
[----:B------:R-:W0:Y:S01]  /*0000*/  LDC R1, c[0x0][0x37c] ;  /* 0x0000df00ff017b82 */ /* 0x000e220000000800 */
[----:B------:R-:W1:Y:S01]  /*0010*/  S2R R23, SR_CTAID.X ;  /* 0x0000000000177919 */ /* 0x000e620000002500 */
[----:B------:R-:W2:Y:S01]  /*0020*/  LDCU UR5, c[0x0][0x2fc] ;  /* 0x00005f80ff0577ac */ /* 0x000ea20008000800 */
[----:B0-----:R-:W-:Y:S01]  /*0030*/  VIADD R1, R1, 0xfffffff8 ;  /* 0xfffffff801017836 */ /* 0x001fe20000000000 */
[----:B------:R-:W1:Y:S01]  /*0040*/  S2R R12, SR_TID.X ;  /* 0x00000000000c7919 */ /* 0x000e620000002100 */
[----:B------:R-:W1:Y:S01]  /*0050*/  LDCU UR6, c[0x0][0x360] ;  /* 0x00006c00ff0677ac */ /* 0x000e620008000800 */
[----:B------:R-:W0:Y:S02]  /*0060*/  LDCU UR4, c[0x0][0x2f8] ;  /* 0x00005f00ff0477ac */ /* 0x000e240008000800 */
[----:B0-----:R-:W-:-:S05]  /*0070*/  IADD3 R2, P1, PT, R1, UR4, RZ ;  /* 0x0000000401027c10 */ /* 0x001fca000ff3e0ff */
[----:B--2---:R-:W-:Y:S02]  /*0080*/  IMAD.X R18, RZ, RZ, UR5, P1 ;  /* 0x00000005ff127e24 */ /* 0x004fe400088e06ff */
[----:B-1----:R-:W-:-:S05]  /*0090*/  IMAD R23, R23, UR6, R12 ;  /* 0x0000000617177c24 */ /* 0x002fca000f8e020c */
[----:B------:R-:W-:-:S04]  /*00a0*/  LOP3.LUT R0, R23, 0x1, RZ, 0xc0, !PT ;  /* 0x0000000117007812 */ /* 0x000fc800078ec0ff */
[----:B------:R-:W-:-:S13]  /*00b0*/  ISETP.NE.U32.AND P0, PT, R0, 0x1, PT ;  /* 0x000000010000780c */ /* 0x000fda0003f05070 */
[----:B------:R-:W-:Y:S05]  /*00c0*/  @!P0 EXIT ;  /* 0x000000000000894d */ /* 0x000fea0003800000 */
[----:B------:R-:W0:Y:S01]  /*00d0*/  LDC.64 R16, c[0x0][0x388] ;  /* 0x0000e200ff107b82 */ /* 0x000e220000000a00 */
[----:B------:R-:W1:Y:S07]  /*00e0*/  LDCU.64 UR36, c[0x0][0x358] ;  /* 0x00006b00ff2477ac */ /* 0x000e6e0008000a00 */
[----:B------:R-:W2:Y:S01]  /*00f0*/  LDC.64 R4, c[0x0][0x380] ;  /* 0x0000e000ff047b82 */ /* 0x000ea20000000a00 */
[----:B0-----:R-:W-:-:S05]  /*0100*/  IMAD.WIDE R16, R23, 0x4, R16 ;  /* 0x0000000417107825 */ /* 0x001fca00078e0210 */
[----:B-1----:R-:W3:Y:S04]  /*0110*/  LDG.E R3, desc[UR36][R16.64+0x4] ;  /* 0x0000042410037981 */ /* 0x002ee8000c1e1900 */
[----:B--2---:R-:W3:Y:S04]  /*0120*/  LDG.E R0, desc[UR36][R4.64+0x4] ;  /* 0x0000042404007981 */ /* 0x004ee8000c1e1900 */
[----:B------:R-:W2:Y:S04]  /*0130*/  LDG.E R8, desc[UR36][R4.64+0xc] ;  /* 0x00000c2404087981 */ /* 0x000ea8000c1e1900 */
[----:B------:R-:W4:Y:S04]  /*0140*/  LDG.E R10, desc[UR36][R4.64] ;  /* 0x00000024040a7981 */ /* 0x000f28000c1e1900 */
[----:B------:R-:W4:Y:S04]  /*0150*/  LDG.E R11, desc[UR36][R16.64] ;  /* 0x00000024100b7981 */ /* 0x000f28000c1e1900 */
[----:B------:R-:W5:Y:S01]  /*0160*/  LDG.E R6, desc[UR36][R4.64+0x8] ;  /* 0x0000082404067981 */ /* 0x000f62000c1e1900 */
[----:B------:R-:W0:Y:S01]  /*0170*/  S2UR UR5, SR_CgaCtaId ;  /* 0x00000000000579c3 */ /* 0x000e220000008800 */
[----:B------:R-:W-:-:S02]  /*0180*/  UMOV UR4, 0x400 ;  /* 0x0000040000047882 */ /* 0x000fc40000000000 */
[----:B0-----:R-:W-:-:S06]  /*0190*/  ULEA UR4, UR5, UR4, 0x18 ;  /* 0x0000000405047291 */ /* 0x001fcc000f8ec0ff */
[----:B------:R-:W-:Y:S02]  /*01a0*/  LEA R19, R12, UR4, 0x3 ;  /* 0x000000040c137c11 */ /* 0x000fe4000f8e18ff */
[----:B------:R-:W-:-:S03]  /*01b0*/  MOV R22, 0x0 ;  /* 0x0000000000167802 */ /* 0x000fc60000000f00 */
[----:B------:R-:W0:Y:S01]  /*01c0*/  LDCU.64 UR4, c[0x4][0x8] ;  /* 0x01000100ff0477ac */ /* 0x000e220008000a00 */
[----:B---3--:R-:W-:Y:S01]  /*01d0*/  FMUL R7, R0, R3 ;  /* 0x0000000300077220 */ /* 0x008fe20000400000 */
[----:B--2---:R-:W-:-:S03]  /*01e0*/  FMUL R8, R3, R8 ;  /* 0x0000000803087220 */ /* 0x004fc60000400000 */
[----:B----4-:R-:W-:Y:S01]  /*01f0*/  FFMA R10, R10, R11, R7 ;  /* 0x0000000b0a0a7223 */ /* 0x010fe20000000007 */
[----:B-----5:R-:W-:-:S05]  /*0200*/  FFMA R11, R11, R6, R8 ;  /* 0x000000060b0b7223 */ /* 0x020fca0000000008 */
[----:B------:R1:W-:Y:S01]  /*0210*/  STS.64 [R19], R10 ;  /* 0x0000000a13007388 */ /* 0x0003e20000000a00 */
[----:B------:R-:W-:Y:S06]  /*0220*/  BAR.SYNC.DEFER_BLOCKING 0x0 ;  /* 0x0000000000007b1d */ /* 0x000fec0000010000 */
[----:B------:R-:W2:Y:S02]  /*0230*/  LDG.E R0, desc[UR36][R16.64] ;  /* 0x0000002410007981 */ /* 0x000ea4000c1e1900 */
[----:B------:R1:W3:Y:S01]  /*0240*/  LDC.64 R8, c[0x4][R22] ;  /* 0x0100000016087b82 */ /* 0x0002e20000000a00 */
[----:B0-----:R-:W-:Y:S01]  /*0250*/  MOV R4, UR4 ;  /* 0x0000000400047c02 */ /* 0x001fe20008000f00 */
[----:B------:R-:W-:Y:S01]  /*0260*/  IMAD.U32 R5, RZ, RZ, UR5 ;  /* 0x00000005ff057e24 */ /* 0x000fe2000f8e00ff */
[----:B------:R-:W-:Y:S01]  /*0270*/  MOV R6, R2 ;  /* 0x0000000200067202 */ /* 0x000fe20000000f00 */
[----:B------:R-:W-:Y:S01]  /*0280*/  IMAD.MOV.U32 R7, RZ, RZ, R18 ;  /* 0x000000ffff077224 */ /* 0x000fe200078e0012 */
[----:B--2---:R-:W0:Y:S02]  /*0290*/  F2F.F64.F32 R12, R0 ;  /* 0x00000000000c7310 */ /* 0x004e240000201800 */
[----:B0--3--:R1:W-:Y:S04]  /*02a0*/  STL.64 [R1], R12 ;  /* 0x0000000c01007387 */ /* 0x0093e80000100a00 */
[----:B------:R-:W-:-:S07]  /*02b0*/  LEPC R20, `(.L_x_0) ;  /* 0x000000001014794e */ /* 0x000fce0000000000 */
[----:B-1----:R-:W-:Y:S05]  /*02c0*/  CALL.ABS.NOINC R8 ;  /* 0x0000000008007343 */ /* 0x002fea0003c00000 */
.L_x_0:
[----:B------:R-:W2:Y:S01]  /*02d0*/  LDG.E R16, desc[UR36][R16.64+0x4] ;  /* 0x0000042410107981 */ /* 0x000ea2000c1e1900 */
[----:B------:R0:W1:Y:S01]  /*02e0*/  LDC.64 R10, c[0x4][R22] ;  /* 0x01000000160a7b82 */ /* 0x0000620000000a00 */
[----:B------:R-:W3:Y:S01]  /*02f0*/  LDCU.64 UR4, c[0x4][0x8] ;  /* 0x01000100ff0477ac */ /* 0x000ee20008000a00 */
[----:B------:R-:W-:Y:S02]  /*0300*/  MOV R6, R2 ;  /* 0x0000000200067202 */ /* 0x000fe40000000f00 */
[----:B------:R-:W-:Y:S02]  /*0310*/  MOV R7, R18 ;  /* 0x0000001200077202 */ /* 0x000fe40000000f00 */
[----:B---3--:R-:W-:Y:S01]  /*0320*/  MOV R4, UR4 ;  /* 0x0000000400047c02 */ /* 0x008fe20008000f00 */
[----:B------:R-:W-:Y:S01]  /*0330*/  IMAD.U32 R5, RZ, RZ, UR5 ;  /* 0x00000005ff057e24 */ /* 0x000fe2000f8e00ff */
[----:B--2---:R-:W2:Y:S02]  /*0340*/  F2F.F64.F32 R8, R16 ;  /* 0x0000001000087310 */ /* 0x004ea40000201800 */
[----:B-12---:R0:W-:Y:S04]  /*0350*/  STL.64 [R1], R8 ;  /* 0x0000000801007387 */ /* 0x0061e80000100a00 */
[----:B------:R-:W-:-:S07]  /*0360*/  LEPC R20, `(.L_x_1) ;  /* 0x000000001014794e */ /* 0x000fce0000000000 */
[----:B0-----:R-:W-:Y:S05]  /*0370*/  CALL.ABS.NOINC R10 ;  /* 0x000000000a007343 */ /* 0x001fea0003c00000 */
.L_x_1:
[----:B------:R-:W0:Y:S01]  /*0380*/  LDS.64 R18, [R19] ;  /* 0x0000000013127984 */ /* 0x000e220000000a00 */
[----:B------:R-:W1:Y:S02]  /*0390*/  LDC.64 R2, c[0x0][0x390] ;  /* 0x0000e400ff027b82 */ /* 0x000e640000000a00 */
[----:B-1----:R-:W-:-:S05]  /*03a0*/  IMAD.WIDE R2, R23, 0x4, R2 ;  /* 0x0000000417027825 */ /* 0x002fca00078e0202 */
[----:B0-----:R-:W-:Y:S04]  /*03b0*/  STG.E desc[UR36][R2.64], R18 ;  /* 0x0000001202007986 */ /* 0x001fe8000c101924 */
[----:B------:R-:W-:Y:S01]  /*03c0*/  STG.E desc[UR36][R2.64+0x4], R19 ;  /* 0x0000041302007986 */ /* 0x000fe2000c101924 */
[----:B------:R-:W-:Y:S05]  /*03d0*/  EXIT ;  /* 0x000000000000794d */ /* 0x000fea0003800000 */
.L_x_2:
[----:B------:R-:W-:-:S00]  /*03e0*/  BRA `(.L_x_2) ;  /* 0xfffffffc00fc7947 */ /* 0x000fc0000383ffff */
[----:B------:R-:W-:-:S00]  /*03f0*/  NOP ;  /* 0x0000000000007918 */ /* 0x000fc00000000000 */
        /* <DEDUP_REMOVED lines=8> */
.L_x_3:


//--------------------- .nv.global.init           --------------------------
	.section	.nv.global.init,"aw",@progbits
.nv.global.init:
	.type		$str,@object
	.size		$str,(.L_0 - $str)
$str:
        /*0000*/ 	.byte	0x25, 0x66, 0x0a, 0x00
.L_0:


//--------------------- .nv.shared._Z7mat_mulPfS_S_i --------------------------
	.section	.nv.shared._Z7mat_mulPfS_S_i,"aw",@nobits
	.sectionflags	@""
	.align	4
.nv.shared._Z7mat_mulPfS_S_i:
	.zero		1280


//--------------------- .nv.shared.reserved.0     --------------------------
	.section	.nv.shared.reserved.0,"aw",@nobits
	.weak		__nv_reservedSMEM_offset_0_alias
	.size		__nv_reservedSMEM_offset_0_alias, 0, 64
	.other		__nv_reservedSMEM_offset_0_alias,@"STO_CUDA_RESERVED_SHARED STV_DEFAULT"
__nv_reservedSMEM_offset_0_alias:
	.zero		0
	.zero		64


//--------------------- .nv.constant0._Z7mat_mulPfS_S_i --------------------------
	.section	.nv.constant0._Z7mat_mulPfS_S_i,"a",@progbits
	.sectionflags	@""
	.align	4
.nv.constant0._Z7mat_mulPfS_S_i:
	.zero		924


//--------------------- SYMBOLS --------------------------

	.type		.nv.reservedSmem.offset0,@object
	.size		.nv.reservedSmem.offset0,0x4
	.type		.nv.reservedSmem.cap,@object
	.size		.nv.reservedSmem.cap,0x4
	.type		vprintf,@function
